	.headerflags	@"EF_CUDA_TEXMODE_UNIFIED EF_CUDA_64BIT_ADDRESS EF_CUDA_ACCELERATORS EF_CUDA_SM90 EF_CUDA_VIRTUAL_SM(EF_CUDA_SM90)"
	.elftype	@"ET_EXEC"


//--------------------- .nv.info                  --------------------------
	.section	.nv.info,"",@"SHT_CUDA_INFO"
	.align	4


	//----- nvinfo : EIATTR_REGCOUNT
	.align		4
        /*0000*/ 	.byte	0x04, 0x2f
        /*0002*/ 	.short	(.L_3 - .L_2)
	.align		4
.L_2:
        /*0004*/ 	.word	index@(triton_poi_fused__native_batch_norm_legit_no_training_add_convolution_relu_87)
        /*0008*/ 	.word	0x0000001e


	//----- nvinfo : EIATTR_MIN_STACK_SIZE
	.align		4
.L_3:
        /*000c*/ 	.byte	0x04, 0x12
        /*000e*/ 	.short	(.L_5 - .L_4)
	.align		4
.L_4:
        /*0010*/ 	.word	index@(triton_poi_fused__native_batch_norm_legit_no_training_add_convolution_relu_87)
        /*0014*/ 	.word	0x00000000


	//----- nvinfo : EIATTR_FRAME_SIZE
	.align		4
.L_5:
        /*0018*/ 	.byte	0x04, 0x11
        /*001a*/ 	.short	(.L_7 - .L_6)
	.align		4
.L_6:
        /*001c*/ 	.word	index@(triton_poi_fused__native_batch_norm_legit_no_training_add_convolution_relu_87)
        /*0020*/ 	.word	0x00000000


	//----- nvinfo : EIATTR_MIN_STACK_SIZE
	.align		4
.L_7:
        /*0024*/ 	.byte	0x04, 0x12
        /*0026*/ 	.short	(.L_9 - .L_8)
	.align		4
.L_8:
        /*0028*/ 	.word	index@(triton_poi_fused__native_batch_norm_legit_no_training_add_convolution_relu_87)
        /*002c*/ 	.word	0x00000000
.L_9:


//--------------------- .nv.info.triton_poi_fused__native_batch_norm_legit_no_training_add_convolution_relu_87 --------------------------
	.section	.nv.info.triton_poi_fused__native_batch_norm_legit_no_training_add_convolution_relu_87,"",@"SHT_CUDA_INFO"
	.sectionflags	@""
	.align	4


	//----- nvinfo : EIATTR_CUDA_API_VERSION
	.align		4
        /*0000*/ 	.byte	0x04, 0x37
        /*0002*/ 	.short	(.L_11 - .L_10)
.L_10:
        /*0004*/ 	.word	0x0000007c


	//----- nvinfo : EIATTR_KPARAM_INFO
	.align		4
.L_11:
        /*0008*/ 	.byte	0x04, 0x17
        /*000a*/ 	.short	(.L_13 - .L_12)
.L_12:
        /*000c*/ 	.word	0x00000000
        /*0010*/ 	.short	0x0008
        /*0012*/ 	.short	0x0040
        /*0014*/ 	.byte	0x00, 0xf0, 0x11, 0x00


	//----- nvinfo : EIATTR_KPARAM_INFO
	.align		4
.L_13:
        /*0018*/ 	.byte	0x04, 0x17
        /*001a*/ 	.short	(.L_15 - .L_14)
.L_14:
        /*001c*/ 	.word	0x00000000
        /*0020*/ 	.short	0x0007
        /*0022*/ 	.short	0x0038
        /*0024*/ 	.byte	0x00, 0xf4, 0x21, 0x00


	//----- nvinfo : EIATTR_KPARAM_INFO
	.align		4
.L_15:
        /*0028*/ 	.byte	0x04, 0x17
        /*002a*/ 	.short	(.L_17 - .L_16)
.L_16:
        /*002c*/ 	.word	0x00000000
        /*0030*/ 	.short	0x0006
        /*0032*/ 	.short	0x0030
        /*0034*/ 	.byte	0x00, 0xf4, 0x21, 0x00


	//----- nvinfo : EIATTR_KPARAM_INFO
	.align		4
.L_17:
        /*0038*/ 	.byte	0x04, 0x17
        /*003a*/ 	.short	(.L_19 - .L_18)
.L_18:
        /*003c*/ 	.word	0x00000000
        /*0040*/ 	.short	0x0005
        /*0042*/ 	.short	0x0028
        /*0044*/ 	.byte	0x00, 0xf4, 0x21, 0x00


	//----- nvinfo : EIATTR_KPARAM_INFO
	.align		4
.L_19:
        /*0048*/ 	.byte	0x04, 0x17
        /*004a*/ 	.short	(.L_21 - .L_20)
.L_20:
        /*004c*/ 	.word	0x00000000
        /*0050*/ 	.short	0x0004
        /*0052*/ 	.short	0x0020
        /*0054*/ 	.byte	0x00, 0xf4, 0x21, 0x00


	//----- nvinfo : EIATTR_KPARAM_INFO
	.align		4
.L_21:
        /*0058*/ 	.byte	0x04, 0x17
        /*005a*/ 	.short	(.L_23 - .L_22)
.L_22:
        /*005c*/ 	.word	0x00000000
        /*0060*/ 	.short	0x0003
        /*0062*/ 	.short	0x0018
        /*0064*/ 	.byte	0x00, 0xf4, 0x21, 0x00


	//----- nvinfo : EIATTR_KPARAM_INFO
	.align		4
.L_23:
        /*0068*/ 	.byte	0x04, 0x17
        /*006a*/ 	.short	(.L_25 - .L_24)
.L_24:
        /*006c*/ 	.word	0x00000000
        /*0070*/ 	.short	0x0002
        /*0072*/ 	.short	0x0010
        /*0074*/ 	.byte	0x00, 0xf4, 0x21, 0x00


	//----- nvinfo : EIATTR_KPARAM_INFO
	.align		4
.L_25:
        /*0078*/ 	.byte	0x04, 0x17
        /*007a*/ 	.short	(.L_27 - .L_26)
.L_26:
        /*007c*/ 	.word	0x00000000
        /*0080*/ 	.short	0x0001
        /*0082*/ 	.short	0x0008
        /*0084*/ 	.byte	0x00, 0xf4, 0x21, 0x00


	//----- nvinfo : EIATTR_KPARAM_INFO
	.align		4
.L_27:
        /*0088*/ 	.byte	0x04, 0x17
        /*008a*/ 	.short	(.L_29 - .L_28)
.L_28:
        /*008c*/ 	.word	0x00000000
        /*0090*/ 	.short	0x0000
        /*0092*/ 	.short	0x0000
        /*0094*/ 	.byte	0x00, 0xf4, 0x21, 0x00


	//----- nvinfo : EIATTR_SPARSE_MMA_MASK
	.align		4
.L_29:
        /*0098*/ 	.byte	0x03, 0x50
        /*009a*/ 	.short	0x0000


	//----- nvinfo : EIATTR_MAXREG_COUNT
	.align		4
        /*009c*/ 	.byte	0x03, 0x1b
        /*009e*/ 	.short	0x00ff


	//----- nvinfo : EIATTR_EXIT_INSTR_OFFSETS
	.align		4
        /*00a0*/ 	.byte	0x04, 0x1c
        /*00a2*/ 	.short	(.L_31 - .L_30)


	//   ....[0]....
.L_30:
        /*00a4*/ 	.word	0x000004f0


	//   ....[1]....
        /*00a8*/ 	.word	0x00000510


	//----- nvinfo : EIATTR_REQNTID
	.align		4
.L_31:
        /*00ac*/ 	.byte	0x04, 0x10
        /*00ae*/ 	.short	(.L_33 - .L_32)
.L_32:
        /*00b0*/ 	.word	0x00000080
        /*00b4*/ 	.word	0x00000001
        /*00b8*/ 	.word	0x00000001


	//----- nvinfo : EIATTR_CBANK_PARAM_SIZE
	.align		4
.L_33:
        /*00bc*/ 	.byte	0x03, 0x19
        /*00be*/ 	.short	0x0044


	//----- nvinfo : EIATTR_PARAM_CBANK
	.align		4
        /*00c0*/ 	.byte	0x04, 0x0a
        /*00c2*/ 	.short	(.L_35 - .L_34)
	.align		4
.L_34:
        /*00c4*/ 	.word	index@(.nv.constant0.triton_poi_fused__native_batch_norm_legit_no_training_add_convolution_relu_87)
        /*00c8*/ 	.short	0x0210
        /*00ca*/ 	.short	0x0044


	//----- nvinfo : EIATTR_SW_WAR
	.align		4
.L_35:
        /*00cc*/ 	.byte	0x04, 0x36
        /*00ce*/ 	.short	(.L_37 - .L_36)
.L_36:
        /*00d0*/ 	.word	0x00000008
.L_37:


//--------------------- .nv.callgraph             --------------------------
	.section	.nv.callgraph,"",@"SHT_CUDA_CALLGRAPH"
	.align	4
	.sectionentsize	8
	.align		4
        /*0000*/ 	.word	0x00000000
	.align		4
        /*0004*/ 	.word	0xffffffff
	.align		4
        /*0008*/ 	.word	0x00000000
	.align		4
        /*000c*/ 	.word	0xfffffffe
	.align		4
        /*0010*/ 	.word	0x00000000
	.align		4
        /*0014*/ 	.word	0xfffffffd
	.align		4
        /*0018*/ 	.word	0x00000000
	.align		4
        /*001c*/ 	.word	0xfffffffc


//--------------------- .nv.constant4             --------------------------
	.section	.nv.constant4,"a",@progbits
	.align	8
	.align		8
.nv.constant4:
        /*0000*/ 	.dword	_$_str
	.align		8
        /*0008*/ 	.dword	_$_str_$_2


//--------------------- .text.triton_poi_fused__native_batch_norm_legit_no_training_add_convolution_relu_87 --------------------------
	.section	.text.triton_poi_fused__native_batch_norm_legit_no_training_add_convolution_relu_87,"ax",@progbits
	.align	128
        .global         triton_poi_fused__native_batch_norm_legit_no_training_add_convolution_relu_87
        .type           triton_poi_fused__native_batch_norm_legit_no_training_add_convolution_relu_87,@function
        .size           triton_poi_fused__native_batch_norm_legit_no_training_add_convolution_relu_87,(.L_x_1 - triton_poi_fused__native_batch_norm_legit_no_training_add_convolution_relu_87)
        .other          triton_poi_fused__native_batch_norm_legit_no_training_add_convolution_relu_87,@"STO_CUDA_ENTRY STV_DEFAULT"
triton_poi_fused__native_batch_norm_legit_no_training_add_convolution_relu_87:
.text.triton_poi_fused__native_batch_norm_legit_no_training_add_convolution_relu_87:
[----:B------:R-:W0:Y:S01]  /*0000*/  LDC R1, c[0x0][0x28] ;  /* 0x00000a00ff017b82 */ /* 0x000e220000000800 */
[----:B------:R-:W1:Y:S07]  /*0010*/  S2R R0, SR_TID.X ;  /* 0x0000000000007919 */ /* 0x000e6e0000002100 */
[----:B------:R-:W2:Y:S01]  /*0020*/  LDC.64 R2, c[0x0][0x228] ;  /* 0x00008a00ff027b82 */ /* 0x000ea20000000a00 */
[----:B------:R-:W-:Y:S01]  /*0030*/  ULDC.64 UR4, c[0x0][0x208] ;  /* 0x0000820000047ab9 */ /* 0x000fe20000000a00 */
[----:B------:R-:W3:Y:S06]  /*0040*/  S2R R7, SR_CTAID.X ;  /* 0x0000000000077919 */ /* 0x000eec0000002500 */
[----:B------:R-:W4:Y:S08]  /*0050*/  LDC.64 R20, c[0x0][0x218] ;  /* 0x00008600ff147b82 */ /* 0x000f300000000a00 */
[----:B------:R-:W5:Y:S08]  /*0060*/  LDC.64 R22, c[0x0][0x220] ;  /* 0x00008800ff167b82 */ /* 0x000f700000000a00 */
[----:B------:R-:W5:Y:S01]  /*0070*/  LDC.64 R18, c[0x0][0x230] ;  /* 0x00008c00ff127b82 */ /* 0x000f620000000a00 */
[----:B-1----:R-:W-:-:S07]  /*0080*/  SHF.L.U32 R0, R0, 0x1, RZ ;  /* 0x0000000100007819 */ /* 0x002fce00000006ff */
[----:B------:R-:W1:Y:S01]  /*0090*/  LDC.64 R16, c[0x0][0x238] ;  /* 0x00008e00ff107b82 */ /* 0x000e620000000a00 */
[----:B---3--:R-:W-:Y:S02]  /*00a0*/  SHF.R.S32.HI R5, RZ, 0x17, R7 ;  /* 0x00000017ff057819 */ /* 0x008fe40000011407 */
[----:B------:R-:W-:Y:S02]  /*00b0*/  LOP3.LUT R0, R0, 0xfe, RZ, 0xc0, !PT ;  /* 0x000000fe00007812 */ /* 0x000fe400078ec0ff */
[----:B------:R-:W-:Y:S02]  /*00c0*/  SGXT R5, R5, 0x1 ;  /* 0x000000010505781a */ /* 0x000fe40000000200 */
[----:B------:R-:W-:Y:S02]  /*00d0*/  CS2R R8, SRZ ;  /* 0x0000000000087805 */ /* 0x000fe4000001ff00 */
[----:B------:R-:W-:Y:S02]  /*00e0*/  LEA R0, R7, R0, 0x8 ;  /* 0x0000000007007211 */ /* 0x000fe400078e40ff */
[----:B------:R-:W-:-:S02]  /*00f0*/  CS2R R6, SRZ ;  /* 0x0000000000067805 */ /* 0x000fc4000001ff00 */
[----:B------:R-:W-:Y:S01]  /*0100*/  CS2R R12, SRZ ;  /* 0x00000000000c7805 */ /* 0x000fe2000001ff00 */
[----:B------:R-:W3:Y:S01]  /*0110*/  LDC.64 R10, c[0x0][0x240] ;  /* 0x00009000ff0a7b82 */ /* 0x000ee20000000a00 */
[----:B------:R-:W-:Y:S02]  /*0120*/  LEA.HI R5, R5, R0, RZ, 0x9 ;  /* 0x0000000005057211 */ /* 0x000fe400078f48ff */
[----:B------:R-:W-:Y:S02]  /*0130*/  ISETP.GE.AND P0, PT, R0, 0x800, PT ;  /* 0x000008000000780c */ /* 0x000fe40003f06270 */
[----:B------:R-:W-:-:S04]  /*0140*/  LOP3.LUT R5, R5, 0xfffffe00, RZ, 0xc0, !PT ;  /* 0xfffffe0005057812 */ /* 0x000fc800078ec0ff */
[----:B------:R-:W-:Y:S02]  /*0150*/  IADD3 R14, R0, -R5, RZ ;  /* 0x80000005000e7210 */ /* 0x000fe40007ffe0ff */
[----:B------:R-:W1:Y:S03]  /*0160*/  LDC.64 R4, c[0x0][0x210] ;  /* 0x00008400ff047b82 */ /* 0x000e660000000a00 */
[----:B--2---:R-:W-:-:S05]  /*0170*/  IMAD.WIDE R2, R14, 0x4, R2 ;  /* 0x000000040e027825 */ /* 0x004fca00078e0202 */
[----:B------:R1:W2:Y:S01]  /*0180*/  @!P0 LDG.E.EL.64 R6, desc[UR4][R2.64] ;  /* 0x0000000402068981 */ /* 0x0002a2000c2e1b00 */
[----:B----4-:R-:W-:-:S04]  /*0190*/  IMAD.WIDE R20, R14, 0x4, R20 ;  /* 0x000000040e147825 */ /* 0x010fc800078e0214 */
[----:B-----5:R-:W-:Y:S01]  /*01a0*/  IMAD.WIDE R22, R14, 0x4, R22 ;  /* 0x000000040e167825 */ /* 0x020fe200078e0216 */
[----:B------:R4:W5:Y:S03]  /*01b0*/  @!P0 LDG.E.EL.64 R8, desc[UR4][R20.64] ;  /* 0x0000000414088981 */ /* 0x000966000c2e1b00 */
[----:B01----:R-:W-:Y:S01]  /*01c0*/  IMAD.WIDE R2, R0, 0x4, R4 ;  /* 0x0000000400027825 */ /* 0x003fe200078e0204 */
[----:B------:R-:W-:-:S04]  /*01d0*/  CS2R R4, SRZ ;  /* 0x0000000000047805 */ /* 0x000fc8000001ff00 */
[----:B------:R-:W5:Y:S01]  /*01e0*/  @!P0 LDG.E.64 R12, desc[UR4][R2.64] ;  /* 0x00000004020c8981 */ /* 0x000f62000c1e1b00 */
[----:B------:R-:W-:-:S03]  /*01f0*/  IMAD.WIDE R24, R14, 0x4, R18 ;  /* 0x000000040e187825 */ /* 0x000fc600078e0212 */
[----:B------:R-:W5:Y:S01]  /*0200*/  @!P0 LDG.E.EL.64 R4, desc[UR4][R22.64] ;  /* 0x0000000416048981 */ /* 0x000f62000c2e1b00 */
[----:B------:R-:W-:Y:S01]  /*0210*/  IMAD.WIDE R26, R14, 0x4, R16 ;  /* 0x000000040e1a7825 */ /* 0x000fe200078e0210 */
[----:B------:R-:W-:Y:S02]  /*0220*/  CS2R R16, SRZ ;  /* 0x0000000000107805 */ /* 0x000fe4000001ff00 */
[----:B------:R-:W-:-:S04]  /*0230*/  CS2R R14, SRZ ;  /* 0x00000000000e7805 */ /* 0x000fc8000001ff00 */
[----:B------:R-:W5:Y:S04]  /*0240*/  @!P0 LDG.E.EL.64 R16, desc[UR4][R24.64] ;  /* 0x0000000418108981 */ /* 0x000f68000c2e1b00 */
[----:B------:R-:W5:Y:S01]  /*0250*/  @!P0 LDG.E.EL.64 R14, desc[UR4][R26.64] ;  /* 0x000000041a0e8981 */ /* 0x000f62000c2e1b00 */
[----:B------:R-:W-:Y:S01]  /*0260*/  CS2R R18, SRZ ;  /* 0x0000000000127805 */ /* 0x000fe2000001ff00 */
[----:B---3--:R-:W-:-:S05]  /*0270*/  IMAD.WIDE R10, R0, 0x4, R10 ;  /* 0x00000004000a7825 */ /* 0x008fca00078e020a */
[----:B------:R0:W3:Y:S01]  /*0280*/  @!P0 LDG.E.64 R18, desc[UR4][R10.64] ;  /* 0x000000040a128981 */ /* 0x0000e2000c1e1b00 */
[----:B--2---:R-:W-:Y:S01]  /*0290*/  FADD R6, R6, 9.9999997473787516356e-06 ;  /* 0x3727c5ac06067421 */ /* 0x004fe20000000000 */
[----:B------:R-:W-:-:S03]  /*02a0*/  FADD R7, R7, 9.9999997473787516356e-06 ;  /* 0x3727c5ac07077421 */ /* 0x000fc60000000000 */
[----:B----4-:R-:W1:Y:S08]  /*02b0*/  MUFU.SQRT R20, R6 ;  /* 0x0000000600147308 */ /* 0x010e700000002000 */
[----:B------:R-:W2:Y:S01]  /*02c0*/  MUFU.SQRT R21, R7 ;  /* 0x0000000700157308 */ /* 0x000ea20000002000 */
[C---:B-1----:R-:W-:Y:S02]  /*02d0*/  FSETP.GT.AND P1, PT, R20.reuse, 8.50705917302346158658e+37, PT ;  /* 0x7e8000001400780b */ /* 0x042fe40003f24000 */
[----:B------:R-:W-:-:S02]  /*02e0*/  FSETP.GEU.AND P3, PT, R20, 1.175494350822287508e-38, PT ;  /* 0x008000001400780b */ /* 0x000fc40003f6e000 */
[C---:B--2---:R-:W-:Y:S02]  /*02f0*/  FSETP.GT.AND P2, PT, R21.reuse, 8.50705917302346158658e+37, PT ;  /* 0x7e8000001500780b */ /* 0x044fe40003f44000 */
[----:B------:R-:W-:-:S07]  /*0300*/  FSETP.GEU.AND P4, PT, R21, 1.175494350822287508e-38, PT ;  /* 0x008000001500780b */ /* 0x000fce0003f8e000 */
[----:B------:R-:W-:Y:S01]  /*0310*/  @P1 FMUL R20, R20, 0.25 ;  /* 0x3e80000014141820 */ /* 0x000fe20000400000 */
[----:B------:R-:W-:-:S03]  /*0320*/  HFMA2.MMA R6, -RZ, RZ, 1.625, 0 ;  /* 0x3e800000ff067435 */ /* 0x000fc600000001ff */
[----:B------:R-:W-:Y:S01]  /*0330*/  @!P3 FMUL R20, R20, 16777216 ;  /* 0x4b8000001414b820 */ /* 0x000fe20000400000 */
[----:B------:R-:W-:-:S04]  /*0340*/  @P2 FMUL R21, R21, 0.25 ;  /* 0x3e80000015152820 */ /* 0x000fc80000400000 */
[----:B------:R-:W-:Y:S01]  /*0350*/  @!P4 FMUL R21, R21, 16777216 ;  /* 0x4b8000001515c820 */ /* 0x000fe20000400000 */
[----:B------:R-:W0:Y:S01]  /*0360*/  MUFU.RCP R20, R20 ;  /* 0x0000001400147308 */ /* 0x000e220000001000 */
[C---:B------:R-:W-:Y:S02]  /*0370*/  FSEL R7, R6.reuse, 1, P1 ;  /* 0x3f80000006077808 */ /* 0x040fe40000800000 */
[----:B------:R-:W-:-:S05]  /*0380*/  FSEL R6, R6, 1, P2 ;  /* 0x3f80000006067808 */ /* 0x000fca0001000000 */
[----:B------:R-:W1:Y:S01]  /*0390*/  MUFU.RCP R21, R21 ;  /* 0x0000001500157308 */ /* 0x000e620000001000 */
[----:B------:R-:W-:Y:S01]  /*03a0*/  @!P3 FMUL R7, R7, 16777216 ;  /* 0x4b8000000707b820 */ /* 0x000fe20000400000 */
[----:B------:R-:W-:Y:S01]  /*03b0*/  @!P4 FMUL R6, R6, 16777216 ;  /* 0x4b8000000606c820 */ /* 0x000fe20000400000 */
[----:B-----5:R-:W-:Y:S01]  /*03c0*/  FADD R9, R9, R13 ;  /* 0x0000000d09097221 */ /* 0x020fe20000000000 */
[----:B------:R-:W-:Y:S01]  /*03d0*/  FADD R8, R8, R12 ;  /* 0x0000000c08087221 */ /* 0x000fe20000000000 */
[----:B0-----:R-:W-:-:S03]  /*03e0*/  FMUL R11, R20, R7 ;  /* 0x00000007140b7220 */ /* 0x001fc60000400000 */
[----:B------:R-:W-:Y:S01]  /*03f0*/  FADD R4, R8, -R4 ;  /* 0x8000000408047221 */ /* 0x000fe20000000000 */
[----:B------:R-:W-:Y:S01]  /*0400*/  FADD R5, R9, -R5 ;  /* 0x8000000509057221 */ /* 0x000fe20000000000 */
[----:B-1----:R-:W-:Y:S02]  /*0410*/  FMUL R10, R21, R6 ;  /* 0x00000006150a7220 */ /* 0x002fe40000400000 */
[----:B------:R-:W0:Y:S01]  /*0420*/  LDC.64 R6, c[0x0][0x248] ;  /* 0x00009200ff067b82 */ /* 0x000e220000000a00 */
[----:B------:R-:W-:Y:S01]  /*0430*/  FMUL R11, R4, R11 ;  /* 0x0000000b040b7220 */ /* 0x000fe20000400000 */
[----:B------:R-:W-:-:S03]  /*0440*/  FMUL R10, R5, R10 ;  /* 0x0000000a050a7220 */ /* 0x000fc60000400000 */
[----:B------:R-:W-:Y:S01]  /*0450*/  FFMA R11, R11, R16, R14 ;  /* 0x000000100b0b7223 */ /* 0x000fe2000000000e */
[----:B------:R-:W-:-:S04]  /*0460*/  FFMA R10, R10, R17, R15 ;  /* 0x000000110a0a7223 */ /* 0x000fc8000000000f */
[C---:B------:R-:W-:Y:S02]  /*0470*/  FSETP.GEU.AND P1, PT, R11.reuse, RZ, PT ;  /* 0x000000ff0b00720b */ /* 0x040fe40003f2e000 */
[C---:B------:R-:W-:Y:S02]  /*0480*/  FSETP.GEU.AND P2, PT, R10.reuse, RZ, PT ;  /* 0x000000ff0a00720b */ /* 0x040fe40003f4e000 */
[----:B------:R-:W-:Y:S02]  /*0490*/  FSEL R11, R11, RZ, P1 ;  /* 0x000000ff0b0b7208 */ /* 0x000fe40000800000 */
[----:B------:R-:W-:Y:S01]  /*04a0*/  FSEL R10, R10, RZ, P2 ;  /* 0x000000ff0a0a7208 */ /* 0x000fe20001000000 */
[----:B------:R1:W-:Y:S02]  /*04b0*/  @!P0 STG.E.64 desc[UR4][R2.64], R8 ;  /* 0x0000000802008986 */ /* 0x0003e4000c101b04 */
[----:B---3--:R-:W-:Y:S02]  /*04c0*/  FADD R18, R11, R18 ;  /* 0x000000120b127221 */ /* 0x008fe40000000000 */
[----:B------:R-:W-:Y:S01]  /*04d0*/  FADD R19, R10, R19 ;  /* 0x000000130a137221 */ /* 0x000fe20000000000 */
[----:B0-----:R-:W-:Y:S01]  /*04e0*/  IMAD.WIDE R6, R0, 0x4, R6 ;  /* 0x0000000400067825 */ /* 0x001fe200078e0206 */
[----:B------:R-:W-:Y:S06]  /*04f0*/  @P0 EXIT ;  /* 0x000000000000094d */ /* 0x000fec0003800000 */
[----:B------:R-:W-:Y:S01]  /*0500*/  STG.E.64 desc[UR4][R6.64], R18 ;  /* 0x0000001206007986 */ /* 0x000fe2000c101b04 */
[----:B------:R-:W-:Y:S05]  /*0510*/  EXIT ;  /* 0x000000000000794d */ /* 0x000fea0003800000 */
.L_x_0:
[----:B------:R-:W-:-:S00]  /*0520*/  BRA `(.L_x_0) ;  /* 0xfffffffc00fc7947 */ /* 0x000fc0000383ffff */
[----:B------:R-:W-:-:S00]  /*0530*/  NOP ;  /* 0x0000000000007918 */ /* 0x000fc00000000000 */
        /* <DEDUP_REMOVED lines=12> */
.L_x_1:


//--------------------- .nv.global.init           --------------------------
	.section	.nv.global.init,"aw",@progbits
.nv.global.init:
	.type		_$_str,@object
	.size		_$_str,(_$_str_$_2 - _$_str)
_$_str:
        /*0000*/ 	.byte	0x5f, 0x5f, 0x43, 0x55, 0x44, 0x41, 0x5f, 0x46, 0x54, 0x5a, 0x00
	.type		_$_str_$_2,@object
	.size		_$_str_$_2,(.L_1 - _$_str_$_2)
_$_str_$_2:
        /*000b*/ 	.byte	0x5f, 0x5f, 0x43, 0x55, 0x44, 0x41, 0x5f, 0x50, 0x52, 0x45, 0x43, 0x5f, 0x53, 0x51, 0x52, 0x54
        /*001b*/ 	.byte	0x00
.L_1:


//--------------------- .nv.constant0.triton_poi_fused__native_batch_norm_legit_no_training_add_convolution_relu_87 --------------------------
	.section	.nv.constant0.triton_poi_fused__native_batch_norm_legit_no_training_add_convolution_relu_87,"a",@progbits
	.sectionflags	@""
	.align	4
.nv.constant0.triton_poi_fused__native_batch_norm_legit_no_training_add_convolution_relu_87:
	.zero		596
